	.headerflags	@"EF_CUDA_TEXMODE_UNIFIED EF_CUDA_64BIT_ADDRESS EF_CUDA_ACCELERATORS EF_CUDA_SM90 EF_CUDA_VIRTUAL_SM(EF_CUDA_SM90)"
	.elftype	@"ET_EXEC"


//--------------------- .nv.info                  --------------------------
	.section	.nv.info,"",@"SHT_CUDA_INFO"
	.align	4


	//----- nvinfo : EIATTR_REGCOUNT
	.align		4
        /*0000*/ 	.byte	0x04, 0x2f
        /*0002*/ 	.short	(.L_1 - .L_0)
	.align		4
.L_0:
        /*0004*/ 	.word	index@(triton_poi_fused_max_pool2d_with_indices_16)
        /*0008*/ 	.word	0x00000028


	//----- nvinfo : EIATTR_MIN_STACK_SIZE
	.align		4
.L_1:
        /*000c*/ 	.byte	0x04, 0x12
        /*000e*/ 	.short	(.L_3 - .L_2)
	.align		4
.L_2:
        /*0010*/ 	.word	index@(triton_poi_fused_max_pool2d_with_indices_16)
        /*0014*/ 	.word	0x00000000


	//----- nvinfo : EIATTR_FRAME_SIZE
	.align		4
.L_3:
        /*0018*/ 	.byte	0x04, 0x11
        /*001a*/ 	.short	(.L_5 - .L_4)
	.align		4
.L_4:
        /*001c*/ 	.word	index@(triton_poi_fused_max_pool2d_with_indices_16)
        /*0020*/ 	.word	0x00000000


	//----- nvinfo : EIATTR_MIN_STACK_SIZE
	.align		4
.L_5:
        /*0024*/ 	.byte	0x04, 0x12
        /*0026*/ 	.short	(.L_7 - .L_6)
	.align		4
.L_6:
        /*0028*/ 	.word	index@(triton_poi_fused_max_pool2d_with_indices_16)
        /*002c*/ 	.word	0x00000000
.L_7:


//--------------------- .nv.info.triton_poi_fused_max_pool2d_with_indices_16 --------------------------
	.section	.nv.info.triton_poi_fused_max_pool2d_with_indices_16,"",@"SHT_CUDA_INFO"
	.sectionflags	@""
	.align	4


	//----- nvinfo : EIATTR_CUDA_API_VERSION
	.align		4
        /*0000*/ 	.byte	0x04, 0x37
        /*0002*/ 	.short	(.L_9 - .L_8)
.L_8:
        /*0004*/ 	.word	0x0000007c


	//----- nvinfo : EIATTR_KPARAM_INFO
	.align		4
.L_9:
        /*0008*/ 	.byte	0x04, 0x17
        /*000a*/ 	.short	(.L_11 - .L_10)
.L_10:
        /*000c*/ 	.word	0x00000000
        /*0010*/ 	.short	0x0004
        /*0012*/ 	.short	0x001c
        /*0014*/ 	.byte	0x00, 0xf0, 0x11, 0x00


	//----- nvinfo : EIATTR_KPARAM_INFO
	.align		4
.L_11:
        /*0018*/ 	.byte	0x04, 0x17
        /*001a*/ 	.short	(.L_13 - .L_12)
.L_12:
        /*001c*/ 	.word	0x00000000
        /*0020*/ 	.short	0x0003
        /*0022*/ 	.short	0x0018
        /*0024*/ 	.byte	0x00, 0xf0, 0x11, 0x00


	//----- nvinfo : EIATTR_KPARAM_INFO
	.align		4
.L_13:
        /*0028*/ 	.byte	0x04, 0x17
        /*002a*/ 	.short	(.L_15 - .L_14)
.L_14:
        /*002c*/ 	.word	0x00000000
        /*0030*/ 	.short	0x0002
        /*0032*/ 	.short	0x0010
        /*0034*/ 	.byte	0x00, 0xf4, 0x21, 0x00


	//----- nvinfo : EIATTR_KPARAM_INFO
	.align		4
.L_15:
        /*0038*/ 	.byte	0x04, 0x17
        /*003a*/ 	.short	(.L_17 - .L_16)
.L_16:
        /*003c*/ 	.word	0x00000000
        /*0040*/ 	.short	0x0001
        /*0042*/ 	.short	0x0008
        /*0044*/ 	.byte	0x00, 0xf4, 0x21, 0x00


	//----- nvinfo : EIATTR_KPARAM_INFO
	.align		4
.L_17:
        /*0048*/ 	.byte	0x04, 0x17
        /*004a*/ 	.short	(.L_19 - .L_18)
.L_18:
        /*004c*/ 	.word	0x00000000
        /*0050*/ 	.short	0x0000
        /*0052*/ 	.short	0x0000
        /*0054*/ 	.byte	0x00, 0xf4, 0x21, 0x00


	//----- nvinfo : EIATTR_SPARSE_MMA_MASK
	.align		4
.L_19:
        /*0058*/ 	.byte	0x03, 0x50
        /*005a*/ 	.short	0x0000


	//----- nvinfo : EIATTR_MAXREG_COUNT
	.align		4
        /*005c*/ 	.byte	0x03, 0x1b
        /*005e*/ 	.short	0x00ff


	//----- nvinfo : EIATTR_EXIT_INSTR_OFFSETS
	.align		4
        /*0060*/ 	.byte	0x04, 0x1c
        /*0062*/ 	.short	(.L_21 - .L_20)


	//   ....[0]....
.L_20:
        /*0064*/ 	.word	0x00001610


	//   ....[1]....
        /*0068*/ 	.word	0x00001630


	//----- nvinfo : EIATTR_REQNTID
	.align		4
.L_21:
        /*006c*/ 	.byte	0x04, 0x10
        /*006e*/ 	.short	(.L_23 - .L_22)
.L_22:
        /*0070*/ 	.word	0x00000080
        /*0074*/ 	.word	0x00000001
        /*0078*/ 	.word	0x00000001


	//----- nvinfo : EIATTR_CBANK_PARAM_SIZE
	.align		4
.L_23:
        /*007c*/ 	.byte	0x03, 0x19
        /*007e*/ 	.short	0x0020


	//----- nvinfo : EIATTR_PARAM_CBANK
	.align		4
        /*0080*/ 	.byte	0x04, 0x0a
        /*0082*/ 	.short	(.L_25 - .L_24)
	.align		4
.L_24:
        /*0084*/ 	.word	index@(.nv.constant0.triton_poi_fused_max_pool2d_with_indices_16)
        /*0088*/ 	.short	0x0210
        /*008a*/ 	.short	0x0020


	//----- nvinfo : EIATTR_SW_WAR
	.align		4
.L_25:
        /*008c*/ 	.byte	0x04, 0x36
        /*008e*/ 	.short	(.L_27 - .L_26)
.L_26:
        /*0090*/ 	.word	0x00000008
.L_27:


//--------------------- .nv.callgraph             --------------------------
	.section	.nv.callgraph,"",@"SHT_CUDA_CALLGRAPH"
	.align	4
	.sectionentsize	8
	.align		4
        /*0000*/ 	.word	0x00000000
	.align		4
        /*0004*/ 	.word	0xffffffff
	.align		4
        /*0008*/ 	.word	0x00000000
	.align		4
        /*000c*/ 	.word	0xfffffffe
	.align		4
        /*0010*/ 	.word	0x00000000
	.align		4
        /*0014*/ 	.word	0xfffffffd
	.align		4
        /*0018*/ 	.word	0x00000000
	.align		4
        /*001c*/ 	.word	0xfffffffc


//--------------------- .text.triton_poi_fused_max_pool2d_with_indices_16 --------------------------
	.section	.text.triton_poi_fused_max_pool2d_with_indices_16,"ax",@progbits
	.align	128
        .global         triton_poi_fused_max_pool2d_with_indices_16
        .type           triton_poi_fused_max_pool2d_with_indices_16,@function
        .size           triton_poi_fused_max_pool2d_with_indices_16,(.L_x_1 - triton_poi_fused_max_pool2d_with_indices_16)
        .other          triton_poi_fused_max_pool2d_with_indices_16,@"STO_CUDA_ENTRY STV_DEFAULT"
triton_poi_fused_max_pool2d_with_indices_16:
.text.triton_poi_fused_max_pool2d_with_indices_16:
[----:B------:R-:W0:Y:S01]  /*0000*/  LDC R1, c[0x0][0x28] ;  /* 0x00000a00ff017b82 */ /* 0x000e220000000800 */
[----:B------:R-:W1:Y:S07]  /*0010*/  S2R R4, SR_TID.X ;  /* 0x0000000000047919 */ /* 0x000e6e0000002100 */
[----:B------:R-:W2:Y:S01]  /*0020*/  LDC.64 R20, c[0x0][0x210] ;  /* 0x00008400ff147b82 */ /* 0x000ea20000000a00 */
[----:B------:R-:W-:Y:S01]  /*0030*/  IMAD.MOV.U32 R31, RZ, RZ, RZ ;  /* 0x000000ffff1f7224 */ /* 0x000fe200078e00ff */
[----:B------:R-:W3:Y:S01]  /*0040*/  S2R R25, SR_CTAID.X ;  /* 0x0000000000197919 */ /* 0x000ee20000002500 */
[----:B------:R-:W4:Y:S01]  /*0050*/  S2R R16, SR_CTAID.Y ;  /* 0x0000000000107919 */ /* 0x000f220000002600 */
[----:B------:R-:W-:Y:S01]  /*0060*/  CS2R R26, SRZ ;  /* 0x00000000001a7805 */ /* 0x000fe2000001ff00 */
[----:B------:R-:W-:Y:S01]  /*0070*/  ULDC.64 UR4, c[0x0][0x208] ;  /* 0x0000820000047ab9 */ /* 0x000fe20000000a00 */
[----:B------:R-:W-:Y:S01]  /*0080*/  IMAD.MOV.U32 R18, RZ, RZ, RZ ;  /* 0x000000ffff127224 */ /* 0x000fe200078e00ff */
[----:B------:R-:W-:Y:S01]  /*0090*/  CS2R R32, SRZ ;  /* 0x0000000000207805 */ /* 0x000fe2000001ff00 */
[----:B------:R-:W-:Y:S01]  /*00a0*/  IMAD.MOV.U32 R36, RZ, RZ, RZ ;  /* 0x000000ffff247224 */ /* 0x000fe200078e00ff */
[----:B------:R-:W-:Y:S01]  /*00b0*/  ULDC.64 UR6, c[0x0][0x220] ;  /* 0x0000880000067ab9 */ /* 0x000fe20000000a00 */
[----:B-1----:R-:W-:-:S05]  /*00c0*/  LOP3.LUT R4, R4, 0x7f, RZ, 0xc0, !PT ;  /* 0x0000007f04047812 */ /* 0x002fca00078ec0ff */
[----:B---3--:R-:W-:Y:S02]  /*00d0*/  IMAD R4, R25, 0x100, R4 ;  /* 0x0000010019047824 */ /* 0x008fe400078e0204 */
[----:B----4-:R-:W-:-:S03]  /*00e0*/  IMAD.SHL.U32 R22, R16, 0x4, RZ ;  /* 0x0000000410167824 */ /* 0x010fc600078e00ff */
[----:B------:R-:W-:Y:S02]  /*00f0*/  SHF.R.S32.HI R3, RZ, 0x1f, R4 ;  /* 0x0000001fff037819 */ /* 0x000fe40000011404 */
[----:B------:R-:W-:Y:S01]  /*0100*/  ISETP.GE.AND P2, PT, R4, 0x100, PT ;  /* 0x000001000400780c */ /* 0x000fe20003f46270 */
[C---:B------:R-:W-:Y:S01]  /*0110*/  VIADD R24, R22.reuse, 0x1 ;  /* 0x0000000116187836 */ /* 0x040fe20000000000 */
[----:B------:R-:W-:Y:S02]  /*0120*/  LEA.HI R3, R3, R4, RZ, 0x4 ;  /* 0x0000000403037211 */ /* 0x000fe400078f20ff */
[----:B------:R-:W-:Y:S02]  /*0130*/  ISETP.LT.AND P0, PT, R22, 0x200, !P2 ;  /* 0x000002001600780c */ /* 0x000fe40005701270 */
[C---:B------:R-:W-:Y:S01]  /*0140*/  LOP3.LUT R11, R3.reuse, 0x7ffffff0, RZ, 0xc0, !PT ;  /* 0x7ffffff0030b7812 */ /* 0x040fe200078ec0ff */
[----:B------:R-:W-:Y:S01]  /*0150*/  IMAD.SHL.U32 R3, R3, 0x4, RZ ;  /* 0x0000000403037824 */ /* 0x000fe200078e00ff */
[----:B------:R-:W-:-:S03]  /*0160*/  ISETP.LT.AND P4, PT, R24, 0x200, !P2 ;  /* 0x000002001800780c */ /* 0x000fc60005781270 */
[----:B------:R-:W-:Y:S01]  /*0170*/  IMAD.IADD R11, R4, 0x1, -R11 ;  /* 0x00000001040b7824 */ /* 0x000fe200078e0a0b */
[----:B------:R-:W-:-:S04]  /*0180*/  LOP3.LUT R0, R3, 0xffffffc0, RZ, 0xc0, !PT ;  /* 0xffffffc003007812 */ /* 0x000fc800078ec0ff */
[C---:B------:R-:W-:Y:S01]  /*0190*/  LEA R5, R11.reuse, 0x1, 0x1 ;  /* 0x000000010b057811 */ /* 0x040fe200078e08ff */
[----:B------:R-:W-:-:S04]  /*01a0*/  IMAD R9, R11, 0x2, R0 ;  /* 0x000000020b097824 */ /* 0x000fc800078e0200 */
[----:B------:R-:W-:Y:S02]  /*01b0*/  IMAD.IADD R17, R0, 0x1, R5 ;  /* 0x0000000100117824 */ /* 0x000fe400078e0205 */
[C---:B------:R-:W-:Y:S02]  /*01c0*/  IMAD R19, R16.reuse, 0x1000, R9 ;  /* 0x0000100010137824 */ /* 0x040fe400078e0209 */
[----:B------:R-:W-:Y:S02]  /*01d0*/  IMAD R17, R16, 0x1000, R17 ;  /* 0x0000100010117824 */ /* 0x000fe400078e0211 */
[----:B--2---:R-:W-:-:S04]  /*01e0*/  IMAD.WIDE R12, R19, 0x4, R20 ;  /* 0x00000004130c7825 */ /* 0x004fc800078e0214 */
[--C-:B------:R-:W-:Y:S01]  /*01f0*/  IMAD.WIDE R28, R17, 0x4, R20.reuse ;  /* 0x00000004111c7825 */ /* 0x100fe200078e0214 */
[----:B------:R1:W2:Y:S01]  /*0200*/  @P0 LDG.E.EL R31, desc[UR4][R12.64] ;  /* 0x000000040c1f0981 */ /* 0x0002a2000c2e1900 */
[----:B------:R-:W-:Y:S02]  /*0210*/  P2R R8, PR, RZ, 0x10 ;  /* 0x00000010ff087803 */ /* 0x000fe40000000000 */
[----:B------:R-:W-:Y:S01]  /*0220*/  VIADD R3, R19, 0x400 ;  /* 0x0000040013037836 */ /* 0x000fe20000000000 */
[----:B------:R-:W2:Y:S01]  /*0230*/  @P0 LDG.E.EL R26, desc[UR4][R28.64] ;  /* 0x000000041c1a0981 */ /* 0x000ea2000c2e1900 */
[----:B------:R-:W-:Y:S02]  /*0240*/  VIADD R7, R17, 0x400 ;  /* 0x0000040011077836 */ /* 0x000fe40000000000 */
[----:B------:R-:W-:-:S04]  /*0250*/  IMAD.WIDE R2, R3, 0x4, R20 ;  /* 0x0000000403027825 */ /* 0x000fc800078e0214 */
[----:B------:R-:W-:Y:S01]  /*0260*/  IMAD.WIDE R6, R7, 0x4, R20 ;  /* 0x0000000407067825 */ /* 0x000fe200078e0214 */
[----:B------:R3:W4:Y:S03]  /*0270*/  @P4 LDG.E.EL R18, desc[UR4][R2.64] ;  /* 0x0000000402124981 */ /* 0x000726000c2e1900 */
[----:B------:R-:W-:Y:S01]  /*0280*/  VIADD R23, R22, 0x2 ;  /* 0x0000000216177836 */ /* 0x000fe20000000000 */
[----:B------:R-:W4:Y:S01]  /*0290*/  @P4 LDG.E.EL R27, desc[UR4][R6.64] ;  /* 0x00000004061b4981 */ /* 0x000f22000c2e1900 */
[----:B------:R-:W-:-:S03]  /*02a0*/  VIADD R35, R9, 0x20 ;  /* 0x0000002009237836 */ /* 0x000fc60000000000 */
[----:B------:R-:W-:Y:S01]  /*02b0*/  ISETP.LT.AND P1, PT, R23, 0x200, !P2 ;  /* 0x000002001700780c */ /* 0x000fe20005721270 */
[----:B-1----:R-:W-:Y:S02]  /*02c0*/  VIADD R13, R19, 0x800 ;  /* 0x00000800130d7836 */ /* 0x002fe40000000000 */
[----:B------:R-:W-:Y:S02]  /*02d0*/  VIADD R15, R17, 0x800 ;  /* 0x00000800110f7836 */ /* 0x000fe40000000000 */
[----:B------:R-:W-:Y:S02]  /*02e0*/  IMAD R35, R16, 0x1000, R35 ;  /* 0x0000100010237824 */ /* 0x000fe400078e0223 */
[----:B------:R-:W-:Y:S02]  /*02f0*/  IMAD.MOV.U32 R0, RZ, RZ, RZ ;  /* 0x000000ffff007224 */ /* 0x000fe400078e00ff */
[----:B------:R-:W-:-:S04]  /*0300*/  IMAD.WIDE R12, R13, 0x4, R20 ;  /* 0x000000040d0c7825 */ /* 0x000fc800078e0214 */
[--C-:B------:R-:W-:Y:S01]  /*0310*/  IMAD.WIDE R14, R15, 0x4, R20.reuse ;  /* 0x000000040f0e7825 */ /* 0x100fe200078e0214 */
[----:B------:R1:W5:Y:S03]  /*0320*/  @P1 LDG.E.EL R33, desc[UR4][R12.64] ;  /* 0x000000040c211981 */ /* 0x000366000c2e1900 */
[----:B---3--:R-:W-:Y:S01]  /*0330*/  VIADD R3, R35, 0x400 ;  /* 0x0000040023037836 */ /* 0x008fe20000000000 */
[----:B------:R-:W5:Y:S03]  /*0340*/  @P1 LDG.E.EL R0, desc[UR4][R14.64] ;  /* 0x000000040e001981 */ /* 0x000f66000c2e1900 */
[----:B------:R-:W-:-:S05]  /*0350*/  IMAD.WIDE R2, R3, 0x4, R20 ;  /* 0x0000000403027825 */ /* 0x000fca00078e0214 */
[----:B------:R3:W5:Y:S01]  /*0360*/  @P4 LDG.E.EL R36, desc[UR4][R2.64] ;  /* 0x0000000402244981 */ /* 0x000762000c2e1900 */
[----:B-1----:R-:W-:Y:S02]  /*0370*/  VIADD R13, R35, 0x800 ;  /* 0x00000800230d7836 */ /* 0x002fe40000000000 */
[----:B------:R-:W-:Y:S02]  /*0380*/  IMAD.MOV.U32 R7, RZ, RZ, RZ ;  /* 0x000000ffff077224 */ /* 0x000fe400078e00ff */
[----:B------:R-:W-:-:S05]  /*0390*/  IMAD.WIDE R12, R13, 0x4, R20 ;  /* 0x000000040d0c7825 */ /* 0x000fca00078e0214 */
[----:B------:R1:W5:Y:S01]  /*03a0*/  @P1 LDG.E.EL R7, desc[UR4][R12.64] ;  /* 0x000000040c071981 */ /* 0x000362000c2e1900 */
[----:B------:R-:W-:Y:S02]  /*03b0*/  VIADD R6, R22, 0x3 ;  /* 0x0000000316067836 */ /* 0x000fe40000000000 */
[----:B0--3--:R-:W-:-:S03]  /*03c0*/  VIADD R3, R19, 0xc00 ;  /* 0x00000c0013037836 */ /* 0x009fc60000000000 */
[----:B------:R-:W-:Y:S01]  /*03d0*/  ISETP.LT.AND P2, PT, R6, 0x200, !P2 ;  /* 0x000002000600780c */ /* 0x000fe20005741270 */
[----:B------:R-:W-:Y:S02]  /*03e0*/  VIADD R19, R17, 0xc00 ;  /* 0x00000c0011137836 */ /* 0x000fe40000000000 */
[----:B------:R-:W-:-:S04]  /*03f0*/  IMAD.WIDE R2, R3, 0x4, R20 ;  /* 0x0000000403027825 */ /* 0x000fc800078e0214 */
[----:B------:R-:W-:Y:S02]  /*0400*/  IMAD.MOV.U32 R17, RZ, RZ, RZ ;  /* 0x000000ffff117224 */ /* 0x000fe400078e00ff */
[----:B-1----:R-:W-:-:S05]  /*0410*/  IMAD.WIDE R12, R35, 0x4, R20 ;  /* 0x00000004230c7825 */ /* 0x002fca00078e0214 */
[----:B------:R-:W3:Y:S01]  /*0420*/  @P0 LDG.E.EL R17, desc[UR4][R12.64] ;  /* 0x000000040c110981 */ /* 0x000ee2000c2e1900 */
[----:B------:R-:W-:Y:S01]  /*0430*/  VIADD R35, R35, 0xc00 ;  /* 0x00000c0023237836 */ /* 0x000fe20000000000 */
[C---:B--2---:R-:W-:Y:S02]  /*0440*/  FSETP.GT.AND P6, PT, R26.reuse, R31, PT ;  /* 0x0000001f1a00720b */ /* 0x044fe40003fc4000 */
[----:B------:R-:W-:Y:S02]  /*0450*/  FSETP.NAN.AND P3, PT, R26, R26, PT ;  /* 0x0000001a1a00720b */ /* 0x000fe40003f68000 */
[----:B----4-:R-:W-:-:S09]  /*0460*/  FSETP.GT.AND P5, PT, R27, R18, PT ;  /* 0x000000121b00720b */ /* 0x010fd20003fa4000 */
[----:B------:R-:W-:Y:S02]  /*0470*/  @!P6 SEL R26, R26, R31, P3 ;  /* 0x0000001f1a1ae207 */ /* 0x000fe40001800000 */
[C---:B------:R-:W-:Y:S02]  /*0480*/  FSETP.NAN.AND P3, PT, R27.reuse, R27, PT ;  /* 0x0000001b1b00720b */ /* 0x040fe40003f68000 */
[----:B------:R-:W-:Y:S02]  /*0490*/  P2R R14, PR, RZ, 0x20 ;  /* 0x00000020ff0e7803 */ /* 0x000fe40000000000 */
[----:B------:R-:W-:Y:S02]  /*04a0*/  @!P5 SEL R27, R27, R18, P3 ;  /* 0x000000121b1bd207 */ /* 0x000fe40001800000 */
[C---:B-----5:R-:W-:Y:S02]  /*04b0*/  FSETP.GT.AND P5, PT, R0.reuse, R33, PT ;  /* 0x000000210000720b */ /* 0x060fe40003fa4000 */
[----:B------:R-:W-:-:S02]  /*04c0*/  FSETP.NAN.AND P3, PT, R0, R0, PT ;  /* 0x000000000000720b */ /* 0x000fc40003f68000 */
[----:B------:R-:W-:-:S09]  /*04d0*/  FSETP.GEU.AND P4, PT, R27, R36, PT ;  /* 0x000000241b00720b */ /* 0x000fd20003f8e000 */
[----:B------:R-:W-:Y:S02]  /*04e0*/  @!P5 SEL R0, R0, R33, P3 ;  /* 0x000000210000d207 */ /* 0x000fe40001800000 */
[C---:B------:R-:W-:Y:S02]  /*04f0*/  FSETP.NAN.AND P3, PT, R36.reuse, R36, PT ;  /* 0x000000242400720b */ /* 0x040fe40003f68000 */
[----:B------:R-:W-:Y:S02]  /*0500*/  P2R R30, PR, RZ, 0x10 ;  /* 0x00000010ff1e7803 */ /* 0x000fe40000000000 */
[----:B------:R-:W-:Y:S02]  /*0510*/  @P4 SEL R36, R36, R27, P3 ;  /* 0x0000001b24244207 */ /* 0x000fe40001800000 */
[-C--:B------:R-:W-:Y:S02]  /*0520*/  FSETP.GEU.AND P4, PT, R0, R7.reuse, PT ;  /* 0x000000070000720b */ /* 0x080fe40003f8e000 */
[----:B------:R-:W-:Y:S01]  /*0530*/  FSETP.NAN.AND P3, PT, R7, R7, PT ;  /* 0x000000070700720b */ /* 0x000fe20003f68000 */
[----:B------:R-:W-:-:S02]  /*0540*/  IMAD.MOV.U32 R27, RZ, RZ, RZ ;  /* 0x000000ffff1b7224 */ /* 0x000fc400078e00ff */
[----:B------:R-:W-:-:S05]  /*0550*/  IMAD.WIDE R18, R19, 0x4, R20 ;  /* 0x0000000413127825 */ /* 0x000fca00078e0214 */
[----:B------:R0:W2:Y:S03]  /*0560*/  @P2 LDG.E.EL R27, desc[UR4][R18.64] ;  /* 0x00000004121b2981 */ /* 0x0000a6000c2e1900 */
[----:B------:R-:W-:Y:S01]  /*0570*/  @P4 SEL R7, R7, R0, P3 ;  /* 0x0000000007074207 */ /* 0x000fe20001800000 */
[----:B------:R-:W-:-:S06]  /*0580*/  IMAD.MOV.U32 R0, RZ, RZ, RZ ;  /* 0x000000ffff007224 */ /* 0x000fcc00078e00ff */
[----:B------:R1:W4:Y:S01]  /*0590*/  @P2 LDG.E.EL R0, desc[UR4][R2.64] ;  /* 0x0000000402002981 */ /* 0x000322000c2e1900 */
[----:B0-----:R-:W-:-:S04]  /*05a0*/  IMAD.WIDE R18, R35, 0x4, R20 ;  /* 0x0000000423127825 */ /* 0x001fc800078e0214 */
[----:B-1----:R-:W-:-:S06]  /*05b0*/  IMAD.MOV.U32 R2, RZ, RZ, RZ ;  /* 0x000000ffff027224 */ /* 0x002fcc00078e00ff */
[----:B------:R-:W5:Y:S01]  /*05c0*/  @P2 LDG.E.EL R2, desc[UR4][R18.64] ;  /* 0x0000000412022981 */ /* 0x000f62000c2e1900 */
[----:B------:R-:W-:Y:S02]  /*05d0*/  P2R R28, PR, RZ, 0x2 ;  /* 0x00000002ff1c7803 */ /* 0x000fe40000000000 */
[----:B------:R-:W-:-:S04]  /*05e0*/  SHF.R.S32.HI R13, RZ, 0x17, R25 ;  /* 0x00000017ff0d7819 */ /* 0x000fc80000011419 */
[----:B------:R-:W-:Y:S02]  /*05f0*/  SGXT R13, R13, 0x1 ;  /* 0x000000010d0d781a */ /* 0x000fe40000000200 */
[C---:B--2---:R-:W-:Y:S02]  /*0600*/  FSETP.NAN.AND P3, PT, R27.reuse, R27, PT ;  /* 0x0000001b1b00720b */ /* 0x044fe40003f68000 */
[----:B----4-:R-:W-:-:S04]  /*0610*/  FSETP.GT.AND P1, PT, R27, R0, PT ;  /* 0x000000001b00720b */ /* 0x010fc80003f24000 */
[----:B------:R-:W-:-:S09]  /*0620*/  P2R R33, PR, RZ, 0x2 ;  /* 0x00000002ff217803 */ /* 0x000fd20000000000 */
[----:B------:R-:W-:Y:S02]  /*0630*/  @!P1 SEL R27, R27, R0, P3 ;  /* 0x000000001b1b9207 */ /* 0x000fe40001800000 */
[-C--:B---3--:R-:W-:Y:S02]  /*0640*/  FSETP.GEU.AND P1, PT, R26, R17.reuse, PT ;  /* 0x000000111a00720b */ /* 0x088fe40003f2e000 */
[----:B------:R-:W-:Y:S02]  /*0650*/  FSETP.NAN.AND P3, PT, R17, R17, PT ;  /* 0x000000111100720b */ /* 0x000fe40003f68000 */
[----:B------:R-:W-:-:S09]  /*0660*/  P2R R0, PR, RZ, 0x1 ;  /* 0x00000001ff007803 */ /* 0x000fd20000000000 */
[----:B------:R-:W-:Y:S01]  /*0670*/  @P1 SEL R17, R17, R26, P3 ;  /* 0x0000001a11111207 */ /* 0x000fe20001800000 */
[----:B------:R-:W-:Y:S01]  /*0680*/  VIADD R26, R4, 0x80 ;  /* 0x00000080041a7836 */ /* 0x000fe20000000000 */
[----:B-----5:R-:W-:-:S04]  /*0690*/  FSETP.GEU.AND P0, PT, R27, R2, PT ;  /* 0x000000021b00720b */ /* 0x020fc80003f0e000 */
[----:B------:R-:W-:-:S05]  /*06a0*/  LEA.HI R13, R13, R26, RZ, 0x4 ;  /* 0x0000001a0d0d7211 */ /* 0x000fca00078f20ff */
[----:B------:R-:W-:Y:S01]  /*06b0*/  IMAD.SHL.U32 R13, R13, 0x4, RZ ;  /* 0x000000040d0d7824 */ /* 0x000fe200078e00ff */
[----:B------:R-:W-:-:S04]  /*06c0*/  FSETP.NAN.AND P3, PT, R2, R2, PT ;  /* 0x000000020200720b */ /* 0x000fc80003f68000 */
[----:B------:R-:W-:Y:S02]  /*06d0*/  LOP3.LUT R12, R13, 0xffffffc0, RZ, 0xc0, !PT ;  /* 0xffffffc00d0c7812 */ /* 0x000fe400078ec0ff */
[----:B------:R-:W-:Y:S02]  /*06e0*/  @P0 SEL R2, R2, R27, P3 ;  /* 0x0000001b02020207 */ /* 0x000fe40001800000 */
[----:B------:R-:W-:Y:S01]  /*06f0*/  ISETP.GE.AND P3, PT, R24, 0x200, PT ;  /* 0x000002001800780c */ /* 0x000fe20003f66270 */
[----:B------:R-:W-:Y:S02]  /*0700*/  IMAD R13, R11, 0x2, R12 ;  /* 0x000000020b0d7824 */ /* 0x000fe400078e020c */
[----:B------:R-:W-:Y:S01]  /*0710*/  IMAD.IADD R11, R12, 0x1, R5 ;  /* 0x000000010c0b7824 */ /* 0x000fe200078e0205 */
[----:B------:R-:W-:Y:S01]  /*0720*/  ISETP.LT.AND P3, PT, R26, 0x100, !P3 ;  /* 0x000001001a00780c */ /* 0x000fe20005f61270 */
[C---:B------:R-:W-:Y:S02]  /*0730*/  IMAD R27, R16.reuse, 0x1000, R13 ;  /* 0x00001000101b7824 */ /* 0x040fe400078e020d */
[----:B------:R-:W-:-:S02]  /*0740*/  IMAD R11, R16, 0x1000, R11 ;  /* 0x00001000100b7824 */ /* 0x000fc400078e020b */
[----:B------:R-:W-:Y:S02]  /*0750*/  VIADD R25, R27, 0x400 ;  /* 0x000004001b197836 */ /* 0x000fe40000000000 */
[----:B------:R-:W-:Y:S02]  /*0760*/  VIADD R19, R11, 0x400 ;  /* 0x000004000b137836 */ /* 0x000fe40000000000 */
[----:B------:R-:W-:Y:S02]  /*0770*/  IMAD.MOV.U32 R5, RZ, RZ, RZ ;  /* 0x000000ffff057224 */ /* 0x000fe400078e00ff */
[----:B------:R-:W-:-:S04]  /*0780*/  IMAD.WIDE R24, R25, 0x4, R20 ;  /* 0x0000000419187825 */ /* 0x000fc800078e0214 */
[----:B------:R-:W-:Y:S01]  /*0790*/  IMAD.WIDE R18, R19, 0x4, R20 ;  /* 0x0000000413127825 */ /* 0x000fe200078e0214 */
[----:B------:R0:W2:Y:S04]  /*07a0*/  @P3 LDG.E.EL R32, desc[UR4][R24.64] ;  /* 0x0000000418203981 */ /* 0x0000a8000c2e1900 */
[----:B------:R-:W2:Y:S01]  /*07b0*/  @P3 LDG.E.EL R5, desc[UR4][R18.64] ;  /* 0x0000000412053981 */ /* 0x000ea2000c2e1900 */
[----:B------:R-:W-:Y:S02]  /*07c0*/  P2R R34, PR, RZ, 0x1 ;  /* 0x00000001ff227803 */ /* 0x000fe40000000000 */
[----:B------:R-:W-:Y:S01]  /*07d0*/  P2R R29, PR, RZ, 0x10 ;  /* 0x00000010ff1d7803 */ /* 0x000fe20000000000 */
[----:B------:R-:W-:Y:S02]  /*07e0*/  VIADD R37, R27, 0x800 ;  /* 0x000008001b257836 */ /* 0x000fe40000000000 */
[----:B------:R-:W-:-:S02]  /*07f0*/  IMAD.MOV.U32 R35, RZ, RZ, RZ ;  /* 0x000000ffff237224 */ /* 0x000fc400078e00ff */
[----:B0-----:R-:W-:Y:S01]  /*0800*/  IMAD.WIDE R24, R37, 0x4, R20 ;  /* 0x0000000425187825 */ /* 0x001fe200078e0214 */
[C---:B--2---:R-:W-:Y:S02]  /*0810*/  FSETP.GT.AND P0, PT, R5.reuse, R32, PT ;  /* 0x000000200500720b */ /* 0x044fe40003f04000 */
[----:B------:R-:W-:-:S11]  /*0820*/  FSETP.NAN.AND P4, PT, R5, R5, PT ;  /* 0x000000050500720b */ /* 0x000fd60003f88000 */
[----:B------:R-:W-:Y:S02]  /*0830*/  @!P0 SEL R5, R5, R32, P4 ;  /* 0x0000002005058207 */ /* 0x000fe40002000000 */
[----:B------:R-:W-:-:S04]  /*0840*/  ISETP.GE.AND P4, PT, R23, 0x200, PT ;  /* 0x000002001700780c */ /* 0x000fc80003f86270 */
[----:B------:R-:W-:Y:S01]  /*0850*/  ISETP.LT.AND P4, PT, R26, 0x100, !P4 ;  /* 0x000001001a00780c */ /* 0x000fe20006781270 */
[----:B------:R-:W-:Y:S02]  /*0860*/  VIADD R32, R11, 0x800 ;  /* 0x000008000b207836 */ /* 0x000fe40000000000 */
[----:B------:R-:W-:Y:S02]  /*0870*/  IMAD.MOV.U32 R23, RZ, RZ, RZ ;  /* 0x000000ffff177224 */ /* 0x000fe400078e00ff */
[----:B------:R-:W-:-:S08]  /*0880*/  IMAD.WIDE R18, R32, 0x4, R20 ;  /* 0x0000000420127825 */ /* 0x000fd000078e0214 */
[----:B------:R0:W2:Y:S04]  /*0890*/  @P4 LDG.E.EL R35, desc[UR4][R24.64] ;  /* 0x0000000418234981 */ /* 0x0000a8000c2e1900 */
[----:B------:R1:W2:Y:S01]  /*08a0*/  @P4 LDG.E.EL R23, desc[UR4][R18.64] ;  /* 0x0000000412174981 */ /* 0x0002a2000c2e1900 */
[----:B------:R-:W-:Y:S02]  /*08b0*/  P2R R12, PR, RZ, 0x1 ;  /* 0x00000001ff0c7803 */ /* 0x000fe40000000000 */
[----:B------:R-:W-:Y:S01]  /*08c0*/  P2R R15, PR, RZ, 0x20 ;  /* 0x00000020ff0f7803 */ /* 0x000fe20000000000 */
[----:B0-----:R-:W-:-:S04]  /*08d0*/  IMAD.WIDE R24, R27, 0x4, R20 ;  /* 0x000000041b187825 */ /* 0x001fc800078e0214 */
[----:B-1----:R-:W-:Y:S01]  /*08e0*/  IMAD.WIDE R18, R11, 0x4, R20 ;  /* 0x000000040b127825 */ /* 0x002fe200078e0214 */
[C---:B--2---:R-:W-:Y:S02]  /*08f0*/  FSETP.GT.AND P0, PT, R23.reuse, R35, PT ;  /* 0x000000231700720b */ /* 0x044fe40003f04000 */
[----:B------:R-:W-:-:S11]  /*0900*/  FSETP.NAN.AND P5, PT, R23, R23, PT ;  /* 0x000000171700720b */ /* 0x000fd60003fa8000 */
[----:B------:R-:W-:Y:S02]  /*0910*/  @!P0 SEL R23, R23, R35, P5 ;  /* 0x0000002317178207 */ /* 0x000fe40002800000 */
[----:B------:R-:W-:-:S04]  /*0920*/  ISETP.GE.AND P5, PT, R22, 0x200, PT ;  /* 0x000002001600780c */ /* 0x000fc80003fa6270 */
[----:B------:R-:W-:Y:S01]  /*0930*/  ISETP.LT.AND P5, PT, R26, 0x100, !P5 ;  /* 0x000001001a00780c */ /* 0x000fe20006fa1270 */
[----:B------:R-:W-:Y:S02]  /*0940*/  IMAD.MOV.U32 R22, RZ, RZ, RZ ;  /* 0x000000ffff167224 */ /* 0x000fe400078e00ff */
[----:B------:R-:W-:-:S10]  /*0950*/  IMAD.MOV.U32 R35, RZ, RZ, RZ ;  /* 0x000000ffff237224 */ /* 0x000fd400078e00ff */
[----:B------:R0:W2:Y:S04]  /*0960*/  @P5 LDG.E.EL R35, desc[UR4][R24.64] ;  /* 0x0000000418235981 */ /* 0x0000a8000c2e1900 */
[----:B------:R-:W2:Y:S01]  /*0970*/  @P5 LDG.E.EL R22, desc[UR4][R18.64] ;  /* 0x0000000412165981 */ /* 0x000ea2000c2e1900 */
[----:B------:R-:W-:Y:S02]  /*0980*/  P2R R32, PR, RZ, 0x1 ;  /* 0x00000001ff207803 */ /* 0x000fe40000000000 */
[----:B------:R-:W-:Y:S01]  /*0990*/  P2R R10, PR, RZ, 0x40 ;  /* 0x00000040ff0a7803 */ /* 0x000fe20000000000 */
[----:B------:R-:W-:Y:S02]  /*09a0*/  VIADD R27, R27, 0xc00 ;  /* 0x00000c001b1b7836 */ /* 0x000fe40000000000 */
[----:B------:R-:W-:-:S02]  /*09b0*/  VIADD R11, R11, 0xc00 ;  /* 0x00000c000b0b7836 */ /* 0x000fc40000000000 */
[----:B0-----:R-:W-:Y:S01]  /*09c0*/  IMAD.WIDE R24, R27, 0x4, R20 ;  /* 0x000000041b187825 */ /* 0x001fe200078e0214 */
[C---:B--2---:R-:W-:Y:S02]  /*09d0*/  FSETP.GT.AND P0, PT, R22.reuse, R35, PT ;  /* 0x000000231600720b */ /* 0x044fe40003f04000 */
[----:B------:R-:W-:-:S11]  /*09e0*/  FSETP.NAN.AND P6, PT, R22, R22, PT ;  /* 0x000000161600720b */ /* 0x000fd60003fc8000 */
[----:B------:R-:W-:Y:S02]  /*09f0*/  @!P0 SEL R22, R22, R35, P6 ;  /* 0x0000002316168207 */ /* 0x000fe40003000000 */
[----:B------:R-:W-:-:S04]  /*0a00*/  ISETP.GE.AND P6, PT, R6, 0x200, PT ;  /* 0x000002000600780c */ /* 0x000fc80003fc6270 */
[----:B------:R-:W-:Y:S01]  /*0a10*/  ISETP.LT.AND P6, PT, R26, 0x100, !P6 ;  /* 0x000001001a00780c */ /* 0x000fe200077c1270 */
[----:B------:R-:W-:Y:S02]  /*0a20*/  IMAD.MOV.U32 R35, RZ, RZ, RZ ;  /* 0x000000ffff237224 */ /* 0x000fe400078e00ff */
[----:B------:R-:W-:Y:S02]  /*0a30*/  IMAD.MOV.U32 R6, RZ, RZ, RZ ;  /* 0x000000ffff067224 */ /* 0x000fe400078e00ff */
[----:B------:R-:W-:-:S08]  /*0a40*/  IMAD.WIDE R26, R11, 0x4, R20 ;  /* 0x000000040b1a7825 */ /* 0x000fd000078e0214 */
[----:B------:R0:W2:Y:S04]  /*0a50*/  @P6 LDG.E.EL R6, desc[UR4][R24.64] ;  /* 0x0000000418066981 */ /* 0x0000a8000c2e1900 */
[----:B------:R-:W2:Y:S01]  /*0a60*/  @P6 LDG.E.EL R35, desc[UR4][R26.64] ;  /* 0x000000041a236981 */ /* 0x000ea2000c2e1900 */
[----:B------:R-:W-:Y:S01]  /*0a70*/  P2R R3, PR, RZ, 0x4 ;  /* 0x00000004ff037803 */ /* 0x000fe20000000000 */
[----:B------:R-:W-:Y:S01]  /*0a80*/  VIADD R37, R13, 0x20 ;  /* 0x000000200d257836 */ /* 0x000fe20000000000 */
[----:B------:R-:W-:-:S03]  /*0a90*/  P2R R18, PR, RZ, 0x1 ;  /* 0x00000001ff127803 */ /* 0x000fc60000000000 */
[----:B------:R-:W-:-:S04]  /*0aa0*/  IMAD R37, R16, 0x1000, R37 ;  /* 0x0000100010257824 */ /* 0x000fc800078e0225 */
[----:B------:R-:W-:-:S04]  /*0ab0*/  VIADD R19, R37, 0x400 ;  /* 0x0000040025137836 */ /* 0x000fc80000000000 */
[----:B0-----:R-:W-:Y:S01]  /*0ac0*/  IMAD.WIDE R24, R19, 0x4, R20 ;  /* 0x0000000413187825 */ /* 0x001fe200078e0214 */
[C---:B--2---:R-:W-:Y:S02]  /*0ad0*/  FSETP.GT.AND P2, PT, R35.reuse, R6, PT ;  /* 0x000000062300720b */ /* 0x044fe40003f44000 */
[----:B------:R-:W-:-:S11]  /*0ae0*/  FSETP.NAN.AND P0, PT, R35, R35, PT ;  /* 0x000000232300720b */ /* 0x000fd60003f08000 */
[----:B------:R-:W-:Y:S01]  /*0af0*/  @!P2 SEL R35, R35, R6, P0 ;  /* 0x000000062323a207 */ /* 0x000fe20000000000 */
[----:B------:R-:W-:-:S06]  /*0b00*/  IMAD.MOV.U32 R6, RZ, RZ, RZ ;  /* 0x000000ffff067224 */ /* 0x000fcc00078e00ff */
[----:B------:R-:W2:Y:S01]  /*0b10*/  @P3 LDG.E.EL R6, desc[UR4][R24.64] ;  /* 0x0000000418063981 */ /* 0x000ea2000c2e1900 */
[----:B------:R-:W-:Y:S01]  /*0b20*/  P2R R11, PR, RZ, 0x4 ;  /* 0x00000004ff0b7803 */ /* 0x000fe20000000000 */
[----:B------:R-:W-:-:S04]  /*0b30*/  VIADD R27, R37, 0x800 ;  /* 0x00000800251b7836 */ /* 0x000fc80000000000 */
[----:B------:R-:W-:Y:S01]  /*0b40*/  IMAD.WIDE R26, R27, 0x4, R20 ;  /* 0x000000041b1a7825 */ /* 0x000fe200078e0214 */
[-C--:B--2---:R-:W-:Y:S02]  /*0b50*/  FSETP.GEU.AND P2, PT, R5, R6.reuse, PT ;  /* 0x000000060500720b */ /* 0x084fe40003f4e000 */
[----:B------:R-:W-:-:S11]  /*0b60*/  FSETP.NAN.AND P0, PT, R6, R6, PT ;  /* 0x000000060600720b */ /* 0x000fd60003f08000 */
[----:B------:R-:W-:Y:S01]  /*0b70*/  @P2 SEL R6, R6, R5, P0 ;  /* 0x0000000506062207 */ /* 0x000fe20000000000 */
[----:B------:R-:W-:-:S06]  /*0b80*/  IMAD.MOV.U32 R5, RZ, RZ, RZ ;  /* 0x000000ffff057224 */ /* 0x000fcc00078e00ff */
[----:B------:R-:W2:Y:S01]  /*0b90*/  @P4 LDG.E.EL R5, desc[UR4][R26.64] ;  /* 0x000000041a054981 */ /* 0x000ea2000c2e1900 */
[----:B------:R-:W-:Y:S02]  /*0ba0*/  P2R R19, PR, RZ, 0x4 ;  /* 0x00000004ff137803 */ /* 0x000fe40000000000 */
[----:B------:R-:W-:Y:S02]  /*0bb0*/  P2R R31, PR, RZ, 0x2 ;  /* 0x00000002ff1f7803 */ /* 0x000fe40000000000 */
[----:B------:R-:W-:Y:S01]  /*0bc0*/  ISETP.NE.AND P1, PT, R8, RZ, PT ;  /* 0x000000ff0800720c */ /* 0x000fe20003f25270 */
[----:B------:R-:W-:Y:S01]  /*0bd0*/  IMAD.WIDE R24, R37, 0x4, R20 ;  /* 0x0000000425187825 */ /* 0x000fe200078e0214 */
[-C--:B--2---:R-:W-:Y:S02]  /*0be0*/  FSETP.GEU.AND P2, PT, R23, R5.reuse, PT ;  /* 0x000000051700720b */ /* 0x084fe40003f4e000 */
[----:B------:R-:W-:Y:S02]  /*0bf0*/  FSETP.NAN.AND P0, PT, R5, R5, PT ;  /* 0x000000050500720b */ /* 0x000fe40003f08000 */
[----:B------:R-:W-:-:S09]  /*0c00*/  P2R R8, PR, RZ, 0x4 ;  /* 0x00000004ff087803 */ /* 0x000fd20000000000 */
[----:B------:R-:W-:Y:S02]  /*0c10*/  @P2 SEL R5, R5, R23, P0 ;  /* 0x0000001705052207 */ /* 0x000fe40000000000 */
[----:B------:R-:W-:Y:S01]  /*0c20*/  ISETP.NE.AND P2, PT, R3, RZ, PT ;  /* 0x000000ff0300720c */ /* 0x000fe20003f45270 */
[----:B------:R-:W-:-:S06]  /*0c30*/  IMAD.MOV.U32 R3, RZ, RZ, RZ ;  /* 0x000000ffff037224 */ /* 0x000fcc00078e00ff */
[----:B------:R0:W2:Y:S01]  /*0c40*/  @P5 LDG.E.EL R3, desc[UR4][R24.64] ;  /* 0x0000000418035981 */ /* 0x0000a2000c2e1900 */
[----:B------:R-:W-:-:S04]  /*0c50*/  VIADD R9, R9, 0x21 ;  /* 0x0000002109097836 */ /* 0x000fc80000000000 */
[----:B------:R-:W-:Y:S01]  /*0c60*/  IMAD R27, R16, 0x1000, R9 ;  /* 0x00001000101b7824 */ /* 0x000fe200078e0209 */
[----:B0-----:R-:W-:-:S03]  /*0c70*/  P2R R24, PR, RZ, 0x20 ;  /* 0x00000020ff187803 */ /* 0x001fc60000000000 */
[----:B------:R-:W-:Y:S02]  /*0c80*/  VIADD R23, R27, 0x400 ;  /* 0x000004001b177836 */ /* 0x000fe40000000000 */
[----:B------:R-:W-:Y:S02]  /*0c90*/  IMAD.MOV.U32 R9, RZ, RZ, RZ ;  /* 0x000000ffff097224 */ /* 0x000fe400078e00ff */
[----:B------:R-:W-:Y:S01]  /*0ca0*/  VIADD R37, R37, 0xc00 ;  /* 0x00000c0025257836 */ /* 0x000fe20000000000 */
[-C--:B--2---:R-:W-:Y:S02]  /*0cb0*/  FSETP.GEU.AND P0, PT, R22, R3.reuse, PT ;  /* 0x000000031600720b */ /* 0x084fe40003f0e000 */
[----:B------:R-:W-:Y:S02]  /*0cc0*/  FSETP.NAN.AND P5, PT, R3, R3, PT ;  /* 0x000000030300720b */ /* 0x000fe40003fa8000 */
[----:B------:R-:W-:-:S09]  /*0cd0*/  P2R R25, PR, RZ, 0x1 ;  /* 0x00000001ff197803 */ /* 0x000fd20000000000 */
[----:B------:R-:W-:Y:S01]  /*0ce0*/  @P0 SEL R3, R3, R22, P5 ;  /* 0x0000001603030207 */ /* 0x000fe20002800000 */
[----:B------:R-:W-:Y:S01]  /*0cf0*/  IMAD.WIDE R22, R23, 0x4, R20 ;  /* 0x0000000417167825 */ /* 0x000fe200078e0214 */
[----:B------:R-:W-:-:S03]  /*0d00*/  ISETP.NE.AND P0, PT, R0, RZ, PT ;  /* 0x000000ff0000720c */ /* 0x000fc60003f05270 */
[----:B------:R-:W-:Y:S01]  /*0d10*/  IMAD.MOV.U32 R0, RZ, RZ, RZ ;  /* 0x000000ffff007224 */ /* 0x000fe200078e00ff */
[----:B------:R0:W2:Y:S02]  /*0d20*/  @P1 LDG.E.EL R9, desc[UR4][R22.64] ;  /* 0x0000000416091981 */ /* 0x0000a4000c2e1900 */
[----:B0-----:R-:W-:-:S05]  /*0d30*/  IMAD.WIDE R22, R37, 0x4, R20 ;  /* 0x0000000425167825 */ /* 0x001fca00078e0214 */
[----:B------:R0:W3:Y:S01]  /*0d40*/  @P6 LDG.E.EL R0, desc[UR4][R22.64] ;  /* 0x0000000416006981 */ /* 0x0000e2000c2e1900 */
[----:B------:R-:W-:-:S04]  /*0d50*/  VIADD R37, R13, 0x21 ;  /* 0x000000210d257836 */ /* 0x000fc80000000000 */
[----:B------:R-:W-:Y:S02]  /*0d60*/  IMAD R37, R16, 0x1000, R37 ;  /* 0x0000100010257824 */ /* 0x000fe400078e0225 */
[----:B------:R-:W-:Y:S02]  /*0d70*/  IMAD.MOV.U32 R13, RZ, RZ, RZ ;  /* 0x000000ffff0d7224 */ /* 0x000fe400078e00ff */
[----:B0-----:R-:W-:-:S04]  /*0d80*/  VIADD R23, R37, 0x400 ;  /* 0x0000040025177836 */ /* 0x001fc80000000000 */
[----:B------:R-:W-:-:S05]  /*0d90*/  IMAD.WIDE R22, R23, 0x4, R20 ;  /* 0x0000000417167825 */ /* 0x000fca00078e0214 */
[----:B------:R0:W4:Y:S02]  /*0da0*/  @P3 LDG.E.EL R13, desc[UR4][R22.64] ;  /* 0x00000004160d3981 */ /* 0x000124000c2e1900 */
[----:B0-----:R-:W-:-:S04]  /*0db0*/  VIADD R23, R37, 0x800 ;  /* 0x0000080025177836 */ /* 0x001fc80000000000 */
[----:B------:R-:W-:Y:S01]  /*0dc0*/  IMAD.WIDE R22, R23, 0x4, R20 ;  /* 0x0000000417167825 */ /* 0x000fe200078e0214 */
[-C--:B---3--:R-:W-:Y:S02]  /*0dd0*/  FSETP.GEU.AND P1, PT, R35, R0.reuse, PT ;  /* 0x000000002300720b */ /* 0x088fe40003f2e000 */
[----:B------:R-:W-:Y:S02]  /*0de0*/  FSETP.NAN.AND P5, PT, R0, R0, PT ;  /* 0x000000000000720b */ /* 0x000fe40003fa8000 */
[----:B------:R-:W-:-:S09]  /*0df0*/  P2R R26, PR, RZ, 0x2 ;  /* 0x00000002ff1a7803 */ /* 0x000fd20000000000 */
[----:B------:R-:W-:Y:S02]  /*0e00*/  @P1 SEL R0, R0, R35, P5 ;  /* 0x0000002300001207 */ /* 0x000fe40002800000 */
[----:B------:R-:W-:Y:S02]  /*0e10*/  ISETP.NE.AND P5, PT, R34, RZ, PT ;  /* 0x000000ff2200720c */ /* 0x000fe40003fa5270 */
[----:B------:R-:W-:Y:S02]  /*0e20*/  ISETP.NE.AND P1, PT, R28, RZ, PT ;  /* 0x000000ff1c00720c */ /* 0x000fe40003f25270 */
[----:B------:R-:W-:Y:S02]  /*0e30*/  P2R R28, PR, RZ, 0x20 ;  /* 0x00000020ff1c7803 */ /* 0x000fe40000000000 */
[----:B------:R-:W-:-:S04]  /*0e40*/  ISETP.NE.AND P5, PT, R29, RZ, PT ;  /* 0x000000ff1d00720c */ /* 0x000fc80003fa5270 */
        /* <DEDUP_REMOVED lines=11> */
[----:B------:R-:W-:Y:S01]  /*0f00*/  ISETP.NE.AND P5, PT, R14, RZ, PT ;  /* 0x000000ff0e00720c */ /* 0x000fe20003fa5270 */
[----:B------:R-:W-:-:S03]  /*0f10*/  VIADD R15, R27, 0x800 ;  /* 0x000008001b0f7836 */ /* 0x000fc60000000000 */
[----:B------:R-:W-:Y:S02]  /*0f20*/  P2R R35, PR, RZ, 0x20 ;  /* 0x00000020ff237803 */ /* 0x000fe40000000000 */
[----:B------:R-:W-:Y:S01]  /*0f30*/  ISETP.NE.AND P5, PT, R10, RZ, PT ;  /* 0x000000ff0a00720c */ /* 0x000fe20003fa5270 */
[----:B------:R-:W-:Y:S02]  /*0f40*/  IMAD.MOV.U32 R10, RZ, RZ, RZ ;  /* 0x000000ffff0a7224 */ /* 0x000fe400078e00ff */
[----:B------:R-:W-:-:S05]  /*0f50*/  IMAD.WIDE R14, R15, 0x4, R20 ;  /* 0x000000040f0e7825 */ /* 0x000fca00078e0214 */
[----:B------:R0:W3:Y:S02]  /*0f60*/  @P1 LDG.E.EL R10, desc[UR4][R14.64] ;  /* 0x000000040e0a1981 */ /* 0x0000e4000c2e1900 */
[----:B0-----:R-:W-:Y:S02]  /*0f70*/  IMAD.MOV.U32 R14, RZ, RZ, RZ ;  /* 0x000000ffff0e7224 */ /* 0x001fe400078e00ff */
[----:B------:R-:W-:-:S04]  /*0f80*/  VIADD R15, R27, 0xc00 ;  /* 0x00000c001b0f7836 */ /* 0x000fc80000000000 */
[----:B------:R0:W5:Y:S01]  /*0f90*/  @P4 LDG.E.EL R14, desc[UR4][R22.64] ;  /* 0x00000004160e4981 */ /* 0x000162000c2e1900 */
[----:B------:R-:W-:Y:S01]  /*0fa0*/  ISETP.NE.AND P4, PT, R11, RZ, PT ;  /* 0x000000ff0b00720c */ /* 0x000fe20003f85270 */
[----:B------:R-:W-:Y:S02]  /*0fb0*/  IMAD.MOV.U32 R11, RZ, RZ, RZ ;  /* 0x000000ffff0b7224 */ /* 0x000fe400078e00ff */
[----:B0-----:R-:W-:-:S05]  /*0fc0*/  IMAD.WIDE R22, R15, 0x4, R20 ;  /* 0x000000040f167825 */ /* 0x001fca00078e0214 */
[----:B------:R0:W3:Y:S01]  /*0fd0*/  @P2 LDG.E.EL R11, desc[UR4][R22.64] ;  /* 0x00000004160b2981 */ /* 0x0000e2000c2e1900 */
[----:B------:R-:W-:Y:S02]  /*0fe0*/  IMAD.MOV.U32 R15, RZ, RZ, RZ ;  /* 0x000000ffff0f7224 */ /* 0x000fe400078e00ff */
[----:B0-----:R-:W-:-:S04]  /*0ff0*/  VIADD R23, R37, 0xc00 ;  /* 0x00000c0025177836 */ /* 0x001fc80000000000 */
[----:B------:R-:W-:-:S05]  /*1000*/  IMAD.WIDE R22, R23, 0x4, R20 ;  /* 0x0000000417167825 */ /* 0x000fca00078e0214 */
[----:B------:R0:W3:Y:S01]  /*1010*/  @P6 LDG.E.EL R15, desc[UR4][R22.64] ;  /* 0x00000004160f6981 */ /* 0x0000e2000c2e1900 */
[----:B------:R-:W-:Y:S01]  /*1020*/  ISETP.NE.AND P6, PT, R8, RZ, PT ;  /* 0x000000ff0800720c */ /* 0x000fe20003fc5270 */
[----:B------:R-:W-:Y:S02]  /*1030*/  IMAD.MOV.U32 R8, RZ, RZ, RZ ;  /* 0x000000ffff087224 */ /* 0x000fe400078e00ff */
[----:B0-----:R-:W-:-:S05]  /*1040*/  IMAD.WIDE R22, R27, 0x4, R20 ;  /* 0x000000041b167825 */ /* 0x001fca00078e0214 */
[----:B------:R-:W3:Y:S01]  /*1050*/  @P0 LDG.E.EL R8, desc[UR4][R22.64] ;  /* 0x0000000416080981 */ /* 0x000ee2000c2e1900 */
[-C--:B--2---:R-:W-:Y:S02]  /*1060*/  FSETP.GEU.AND P1, PT, R36, R9.reuse, PT ;  /* 0x000000092400720b */ /* 0x084fe40003f2e000 */
[----:B------:R-:W-:-:S11]  /*1070*/  FSETP.NAN.AND P2, PT, R9, R9, PT ;  /* 0x000000090900720b */ /* 0x000fd60003f48000 */
[----:B------:R-:W-:Y:S02]  /*1080*/  @P1 SEL R9, R9, R36, P2 ;  /* 0x0000002409091207 */ /* 0x000fe40001000000 */
[----:B------:R-:W-:Y:S02]  /*1090*/  SEL R36, RZ, 0x1, !P5 ;  /* 0x00000001ff247807 */ /* 0x000fe40006800000 */
[----:B------:R-:W-:-:S04]  /*10a0*/  ISETP.NE.AND P5, PT, R35, RZ, PT ;  /* 0x000000ff2300720c */ /* 0x000fc80003fa5270 */
[----:B------:R-:W-:Y:S02]  /*10b0*/  SEL R35, RZ, 0x1, !P5 ;  /* 0x00000001ff237807 */ /* 0x000fe40006800000 */
[----:B------:R-:W-:-:S04]  /*10c0*/  ISETP.NE.AND P5, PT, R34, RZ, PT ;  /* 0x000000ff2200720c */ /* 0x000fc80003fa5270 */
[----:B------:R-:W-:Y:S02]  /*10d0*/  SEL R27, RZ, 0x1, !P5 ;  /* 0x00000001ff1b7807 */ /* 0x000fe40006800000 */
[----:B------:R-:W-:Y:S01]  /*10e0*/  ISETP.NE.AND P5, PT, R33, RZ, PT ;  /* 0x000000ff2100720c */ /* 0x000fe20003fa5270 */
[----:B------:R-:W-:Y:S01]  /*10f0*/  IMAD.WIDE R20, R37, 0x4, R20 ;  /* 0x0000000425147825 */ /* 0x000fe200078e0214 */
[-C--:B---3--:R-:W-:Y:S02]  /*1100*/  FSETP.GEU.AND P2, PT, R17, R8.reuse, PT ;  /* 0x000000081100720b */ /* 0x088fe40003f4e000 */
[----:B------:R-:W-:-:S11]  /*1110*/  FSETP.NAN.AND P3, PT, R8, R8, PT ;  /* 0x000000080800720b */ /* 0x000fd60003f68000 */
[----:B------:R-:W-:Y:S02]  /*1120*/  @P2 SEL R8, R8, R17, P3 ;  /* 0x0000001108082207 */ /* 0x000fe40001800000 */
[----:B------:R-:W-:Y:S02]  /*1130*/  ISETP.NE.AND P3, PT, R18, RZ, PT ;  /* 0x000000ff1200720c */ /* 0x000fe40003f65270 */
[----:B------:R-:W-:Y:S02]  /*1140*/  SEL R18, RZ, 0x1, !P5 ;  /* 0x00000001ff127807 */ /* 0x000fe40006800000 */
[----:B------:R-:W-:-:S04]  /*1150*/  ISETP.NE.AND P5, PT, R32, RZ, PT ;  /* 0x000000ff2000720c */ /* 0x000fc80003fa5270 */
[----:B------:R-:W-:Y:S02]  /*1160*/  SEL R32, RZ, 0x1, !P5 ;  /* 0x00000001ff207807 */ /* 0x000fe40006800000 */
[----:B------:R-:W-:-:S04]  /*1170*/  ISETP.NE.AND P5, PT, R31, RZ, PT ;  /* 0x000000ff1f00720c */ /* 0x000fc80003fa5270 */
[----:B------:R-:W-:Y:S02]  /*1180*/  SEL R36, R36, 0x2, P5 ;  /* 0x0000000224247807 */ /* 0x000fe40002800000 */
[----:B------:R-:W-:Y:S02]  /*1190*/  ISETP.NE.AND P5, PT, R30, RZ, PT ;  /* 0x000000ff1e00720c */ /* 0x000fe40003fa5270 */
[----:B------:R-:W-:Y:S02]  /*11a0*/  SEL R17, RZ, 0x1, !P4 ;  /* 0x00000001ff117807 */ /* 0x000fe40006000000 */
[----:B------:R-:W-:Y:S02]  /*11b0*/  ISETP.NE.AND P4, PT, R25, RZ, PT ;  /* 0x000000ff1900720c */ /* 0x000fe40003f85270 */
[----:B------:R-:W-:Y:S02]  /*11c0*/  SEL R25, R35, 0x2, P5 ;  /* 0x0000000223197807 */ /* 0x000fe40002800000 */
[----:B------:R-:W-:-:S04]  /*11d0*/  ISETP.NE.AND P5, PT, R29, RZ, PT ;  /* 0x000000ff1d00720c */ /* 0x000fc80003fa5270 */
[----:B------:R-:W-:Y:S02]  /*11e0*/  SEL R23, R27, 0x2, P5 ;  /* 0x000000021b177807 */ /* 0x000fe40002800000 */
[----:B------:R-:W-:-:S04]  /*11f0*/  ISETP.NE.AND P5, PT, R28, RZ, PT ;  /* 0x000000ff1c00720c */ /* 0x000fc80003fa5270 */
[----:B------:R-:W-:Y:S02]  /*1200*/  SEL R18, R18, 0x2, P5 ;  /* 0x0000000212127807 */ /* 0x000fe40002800000 */
[----:B------:R-:W-:Y:S02]  /*1210*/  ISETP.NE.AND P5, PT, R24, RZ, PT ;  /* 0x000000ff1800720c */ /* 0x000fe40003fa5270 */
[----:B------:R-:W-:Y:S02]  /*1220*/  SEL R25, R25, 0x3, P1 ;  /* 0x0000000319197807 */ /* 0x000fe40000800000 */
[----:B------:R-:W-:Y:S01]  /*1230*/  ISETP.NE.AND P1, PT, R12, RZ, PT ;  /* 0x000000ff0c00720c */ /* 0x000fe20003f25270 */
[----:B------:R-:W-:-:S08]  /*1240*/  IMAD.MOV.U32 R12, RZ, RZ, RZ ;  /* 0x000000ffff0c7224 */ /* 0x000fd000078e00ff */
[----:B------:R0:W2:Y:S01]  /*1250*/  @P5 LDG.E.EL R12, desc[UR4][R20.64] ;  /* 0x00000004140c5981 */ /* 0x0000a2000c2e1900 */
[----:B------:R-:W-:Y:S02]  /*1260*/  SEL R24, R36, 0x3, P2 ;  /* 0x0000000324187807 */ /* 0x000fe40001000000 */
[----:B------:R-:W-:Y:S02]  /*1270*/  ISETP.NE.AND P2, PT, R19, RZ, PT ;  /* 0x000000ff1300720c */ /* 0x000fe40003f45270 */
[----:B------:R-:W-:Y:S02]  /*1280*/  SHF.R.S32.HI R19, RZ, 0x1d, R16 ;  /* 0x0000001dff137819 */ /* 0x000fe40000011410 */
[----:B------:R-:W-:Y:S02]  /*1290*/  SEL R22, R32, 0x2, P6 ;  /* 0x0000000220167807 */ /* 0x000fe40003000000 */
[----:B------:R-:W-:Y:S01]  /*12a0*/  ISETP.NE.AND P6, PT, R26, RZ, PT ;  /* 0x000000ff1a00720c */ /* 0x000fe20003fc5270 */
[----:B------:R-:W-:Y:S01]  /*12b0*/  IMAD.SHL.U32 R26, R16, 0x4, RZ ;  /* 0x00000004101a7824 */ /* 0x000fe200078e00ff */
[----:B------:R-:W-:-:S04]  /*12c0*/  SGXT R19, R19, 0x1 ;  /* 0x000000011313781a */ /* 0x000fc80000000200 */
[----:B------:R-:W-:-:S04]  /*12d0*/  LEA.HI R16, R19, R26, RZ, 0x7 ;  /* 0x0000001a13107211 */ /* 0x000fc800078f38ff */
[C---:B------:R-:W-:Y:S01]  /*12e0*/  LOP3.LUT R27, R16.reuse, 0xffffff80, RZ, 0xc0, !PT ;  /* 0xffffff80101b7812 */ /* 0x040fe200078ec0ff */
[----:B------:R-:W-:Y:S01]  /*12f0*/  IMAD.SHL.U32 R19, R16, 0x100, RZ ;  /* 0x0000010010137824 */ /* 0x000fe200078e00ff */
[----:B------:R-:W-:Y:S02]  /*1300*/  SEL R16, RZ, 0x1, !P1 ;  /* 0x00000001ff107807 */ /* 0x000fe40004800000 */
[----:B------:R-:W-:Y:S02]  /*1310*/  FSETP.GEU.AND P1, PT, R7, R10, PT ;  /* 0x0000000a0700720b */ /* 0x000fe40003f2e000 */
[----:B------:R-:W-:Y:S02]  /*1320*/  SEL R16, R16, 0x2, P2 ;  /* 0x0000000210107807 */ /* 0x000fe40001000000 */
[----:B----4-:R-:W-:Y:S02]  /*1330*/  FSETP.GEU.AND P2, PT, R6, R13, PT ;  /* 0x0000000d0600720b */ /* 0x010fe40003f4e000 */
[----:B0-----:R-:W-:-:S02]  /*1340*/  SEL R20, RZ, 0x1, !P3 ;  /* 0x00000001ff147807 */ /* 0x001fc40005800000 */
[----:B------:R-:W-:Y:S02]  /*1350*/  FSETP.NAN.AND P3, PT, R10, R10, PT ;  /* 0x0000000a0a00720b */ /* 0x000fe40003f68000 */
[----:B------:R-:W-:-:S03]  /*1360*/  SEL R23, R23, 0x3, P1 ;  /* 0x0000000317177807 */ /* 0x000fc60000800000 */
[----:B------:R-:W-:Y:S02]  /*1370*/  @P1 SEL R10, R10, R7, P3 ;  /* 0x000000070a0a1207 */ /* 0x000fe40001800000 */
[----:B------:R-:W-:Y:S02]  /*1380*/  FSETP.NAN.AND P3, PT, R13, R13, PT ;  /* 0x0000000d0d00720b */ /* 0x000fe40003f68000 */
[----:B-----5:R-:W-:Y:S02]  /*1390*/  FSETP.GEU.AND P1, PT, R5, R14, PT ;  /* 0x0000000e0500720b */ /* 0x020fe40003f2e000 */
[----:B------:R-:W-:Y:S02]  /*13a0*/  @P2 SEL R13, R13, R6, P3 ;  /* 0x000000060d0d2207 */ /* 0x000fe40001800000 */
[----:B------:R-:W0:Y:S01]  /*13b0*/  LDC.64 R6, c[0x0][0x218] ;  /* 0x00008600ff067b82 */ /* 0x000e220000000a00 */
[----:B------:R-:W-:Y:S02]  /*13c0*/  SEL R17, R17, 0x2, P6 ;  /* 0x0000000211117807 */ /* 0x000fe40003000000 */
[----:B------:R-:W-:-:S02]  /*13d0*/  SEL R20, R20, 0x2, P4 ;  /* 0x0000000214147807 */ /* 0x000fc40002000000 */
[----:B------:R-:W-:Y:S02]  /*13e0*/  FSETP.NAN.AND P6, PT, R14, R14, PT ;  /* 0x0000000e0e00720b */ /* 0x000fe40003fc8000 */
[----:B------:R-:W-:Y:S02]  /*13f0*/  LOP3.LUT R19, R19, 0xffff8000, RZ, 0xc0, !PT ;  /* 0xffff800013137812 */ /* 0x000fe400078ec0ff */
[----:B------:R-:W-:Y:S02]  /*1400*/  FSETP.GEU.AND P4, PT, R2, R11, PT ;  /* 0x0000000b0200720b */ /* 0x000fe40003f8e000 */
[----:B------:R-:W-:Y:S02]  /*1410*/  SEL R21, R16, 0x3, P2 ;  /* 0x0000000310157807 */ /* 0x000fe40001000000 */
[----:B------:R-:W-:Y:S02]  /*1420*/  @P1 SEL R14, R14, R5, P6 ;  /* 0x000000050e0e1207 */ /* 0x000fe40003000000 */
[----:B------:R-:W-:-:S02]  /*1430*/  SEL R22, R22, 0x3, P1 ;  /* 0x0000000316167807 */ /* 0x000fc40000800000 */
[----:B------:R-:W-:Y:S02]  /*1440*/  IADD3 R19, R19, R26, -R27 ;  /* 0x0000001a13137210 */ /* 0x000fe40007ffe81b */
[----:B------:R-:W-:Y:S02]  /*1450*/  FSETP.GEU.AND P2, PT, R0, R15, PT ;  /* 0x0000000f0000720b */ /* 0x000fe40003f4e000 */
[----:B------:R-:W-:Y:S01]  /*1460*/  SEL R18, R18, 0x3, P4 ;  /* 0x0000000312127807 */ /* 0x000fe20002000000 */
[----:B------:R-:W-:Y:S01]  /*1470*/  IMAD R19, R4, 0x80, R19 ;  /* 0x0000008004137824 */ /* 0x000fe200078e0213 */
[----:B------:R-:W-:Y:S02]  /*1480*/  PRMT R24, R24, 0x3340, R25 ;  /* 0x0000334018187816 */ /* 0x000fe40000000019 */
[----:B------:R-:W-:Y:S02]  /*1490*/  PRMT R23, R23, 0x3340, R18 ;  /* 0x0000334017177816 */ /* 0x000fe40000000012 */
[----:B------:R-:W-:-:S02]  /*14a0*/  SEL R17, R17, 0x3, P2 ;  /* 0x0000000311117807 */ /* 0x000fc40001000000 */
[----:B------:R-:W-:Y:S02]  /*14b0*/  PRMT R23, R24, 0x5410, R23 ;  /* 0x0000541018177816 */ /* 0x000fe40000000017 */
[----:B------:R-:W-:Y:S02]  /*14c0*/  PRMT R17, R22, 0x3340, R17 ;  /* 0x0000334016117816 */ /* 0x000fe40000000011 */
[-C--:B--2---:R-:W-:Y:S02]  /*14d0*/  FSETP.GEU.AND P3, PT, R3, R12.reuse, PT ;  /* 0x0000000c0300720b */ /* 0x084fe40003f6e000 */
[----:B------:R-:W-:Y:S02]  /*14e0*/  FSETP.NAN.AND P1, PT, R12, R12, PT ;  /* 0x0000000c0c00720b */ /* 0x000fe40003f28000 */
[----:B------:R-:W-:-:S04]  /*14f0*/  SEL R20, R20, 0x3, P3 ;  /* 0x0000000314147807 */ /* 0x000fc80001800000 */
[----:B------:R-:W-:-:S05]  /*1500*/  PRMT R20, R20, 0x3340, R21 ;  /* 0x0000334014147816 */ /* 0x000fca0000000015 */
[----:B------:R-:W-:Y:S02]  /*1510*/  @P3 SEL R12, R12, R3, P1 ;  /* 0x000000030c0c3207 */ /* 0x000fe40000800000 */
[----:B------:R-:W-:Y:S01]  /*1520*/  FSETP.NAN.AND P1, PT, R11, R11, PT ;  /* 0x0000000b0b00720b */ /* 0x000fe20003f28000 */
[----:B------:R-:W-:Y:S01]  /*1530*/  VIADD R21, R19, 0x4000 ;  /* 0x0000400013157836 */ /* 0x000fe20000000000 */
[----:B------:R-:W-:Y:S02]  /*1540*/  FSETP.NAN.AND P3, PT, R15, R15, PT ;  /* 0x0000000f0f00720b */ /* 0x000fe40003f68000 */
[----:B------:R-:W-:Y:S02]  /*1550*/  @P4 SEL R11, R11, R2, P1 ;  /* 0x000000020b0b4207 */ /* 0x000fe40000800000 */
[----:B------:R-:W-:Y:S01]  /*1560*/  IADD3 R4, P1, R19, UR6, RZ ;  /* 0x0000000613047c10 */ /* 0x000fe2000ff3e0ff */
[----:B0-----:R-:W-:Y:S01]  /*1570*/  IMAD.WIDE R2, R19, 0x4, R6 ;  /* 0x0000000413027825 */ /* 0x001fe200078e0206 */
[----:B------:R-:W-:-:S02]  /*1580*/  @P2 SEL R15, R15, R0, P3 ;  /* 0x000000000f0f2207 */ /* 0x000fc40001800000 */
[----:B------:R-:W-:Y:S01]  /*1590*/  LEA.HI.X.SX32 R5, R19, UR7, 0x1, P1 ;  /* 0x0000000713057c11 */ /* 0x000fe200088f0eff */
[C---:B------:R-:W-:Y:S01]  /*15a0*/  IMAD.WIDE R6, R21.reuse, 0x4, R6 ;  /* 0x0000000415067825 */ /* 0x040fe200078e0206 */
[----:B------:R-:W-:Y:S01]  /*15b0*/  IADD3 R16, P1, R21, UR6, RZ ;  /* 0x0000000615107c10 */ /* 0x000fe2000ff3e0ff */
[----:B------:R0:W-:Y:S01]  /*15c0*/  @P0 STG.E.128 desc[UR4][R2.64], R8 ;  /* 0x0000000802000986 */ /* 0x0001e2000c101d04 */
[----:B------:R-:W-:Y:S02]  /*15d0*/  PRMT R19, R20, 0x5410, R17 ;  /* 0x0000541014137816 */ /* 0x000fe40000000011 */
[----:B------:R-:W-:Y:S01]  /*15e0*/  LEA.HI.X.SX32 R17, R21, UR7, 0x1, P1 ;  /* 0x0000000715117c11 */ /* 0x000fe200088f0eff */
[----:B------:R0:W-:Y:S04]  /*15f0*/  @P5 STG.E.128 desc[UR4][R6.64], R12 ;  /* 0x0000000c06005986 */ /* 0x0001e8000c101d04 */
[----:B------:R0:W-:Y:S02]  /*1600*/  @P0 STG.E desc[UR4][R4.64], R23 ;  /* 0x0000001704000986 */ /* 0x0001e4000c101904 */
[----:B0-----:R-:W-:Y:S05]  /*1610*/  @!P5 EXIT ;  /* 0x000000000000d94d */ /* 0x001fea0003800000 */
[----:B------:R-:W-:Y:S01]  /*1620*/  STG.E desc[UR4][R16.64], R19 ;  /* 0x0000001310007986 */ /* 0x000fe2000c101904 */
[----:B------:R-:W-:Y:S05]  /*1630*/  EXIT ;  /* 0x000000000000794d */ /* 0x000fea0003800000 */
.L_x_0:
[----:B------:R-:W-:-:S00]  /*1640*/  BRA `(.L_x_0) ;  /* 0xfffffffc00fc7947 */ /* 0x000fc0000383ffff */
[----:B------:R-:W-:-:S00]  /*1650*/  NOP ;  /* 0x0000000000007918 */ /* 0x000fc00000000000 */
        /* <DEDUP_REMOVED lines=10> */
.L_x_1:


//--------------------- .nv.constant0.triton_poi_fused_max_pool2d_with_indices_16 --------------------------
	.section	.nv.constant0.triton_poi_fused_max_pool2d_with_indices_16,"a",@progbits
	.sectionflags	@""
	.align	4
.nv.constant0.triton_poi_fused_max_pool2d_with_indices_16:
	.zero		560
